//
// Generated by NVIDIA NVVM Compiler
//
// Compiler Build ID: CL-36424714
// Cuda compilation tools, release 13.0, V13.0.88
// Based on NVVM 20.0.0
//

.version 9.0
.target sm_100
.address_size 64

	// .globl	_Z23Replace_Matrix_ElementsPiS_

.visible .entry _Z23Replace_Matrix_ElementsPiS_(
	.param .u64 .ptr .align 1 _Z23Replace_Matrix_ElementsPiS__param_0,
	.param .u64 .ptr .align 1 _Z23Replace_Matrix_ElementsPiS__param_1
)
{
	.reg .pred 	%p<17>;
	.reg .b32 	%r<246>;
	.reg .b64 	%rd<97>;

	ld.param.u64 	%rd30, [_Z23Replace_Matrix_ElementsPiS__param_0];
	ld.param.u64 	%rd29, [_Z23Replace_Matrix_ElementsPiS__param_1];
	cvta.to.global.u64 	%rd1, %rd30;
	mov.u32 	%r63, %tid.x;
	mov.u32 	%r1, %tid.y;
	mov.u32 	%r2, %ntid.x;
	mov.u32 	%r3, %ntid.y;
	mul.lo.s32 	%r4, %r63, %r3;
	and.b32  	%r5, %r3, 15;
	setp.lt.u32 	%p1, %r3, 16;
	mov.b32 	%r224, 0;
	mov.u32 	%r231, %r224;
	@%p1 bra 	$L__BB0_3;
	and.b32  	%r224, %r3, 2032;
	and.b32  	%r65, %r3, -16;
	neg.s32 	%r218, %r65;
	mul.wide.u32 	%rd31, %r4, 4;
	add.s64 	%rd32, %rd31, %rd1;
	add.s64 	%rd93, %rd32, 32;
	mov.b32 	%r231, 0;
$L__BB0_2:
	.pragma "nounroll";
	ld.global.u32 	%r66, [%rd93+-32];
	add.s32 	%r67, %r66, %r231;
	ld.global.u32 	%r68, [%rd93+-28];
	add.s32 	%r69, %r68, %r67;
	ld.global.u32 	%r70, [%rd93+-24];
	add.s32 	%r71, %r70, %r69;
	ld.global.u32 	%r72, [%rd93+-20];
	add.s32 	%r73, %r72, %r71;
	ld.global.u32 	%r74, [%rd93+-16];
	add.s32 	%r75, %r74, %r73;
	ld.global.u32 	%r76, [%rd93+-12];
	add.s32 	%r77, %r76, %r75;
	ld.global.u32 	%r78, [%rd93+-8];
	add.s32 	%r79, %r78, %r77;
	ld.global.u32 	%r80, [%rd93+-4];
	add.s32 	%r81, %r80, %r79;
	ld.global.u32 	%r82, [%rd93];
	add.s32 	%r83, %r82, %r81;
	ld.global.u32 	%r84, [%rd93+4];
	add.s32 	%r85, %r84, %r83;
	ld.global.u32 	%r86, [%rd93+8];
	add.s32 	%r87, %r86, %r85;
	ld.global.u32 	%r88, [%rd93+12];
	add.s32 	%r89, %r88, %r87;
	ld.global.u32 	%r90, [%rd93+16];
	add.s32 	%r91, %r90, %r89;
	ld.global.u32 	%r92, [%rd93+20];
	add.s32 	%r93, %r92, %r91;
	ld.global.u32 	%r94, [%rd93+24];
	add.s32 	%r95, %r94, %r93;
	ld.global.u32 	%r96, [%rd93+28];
	add.s32 	%r231, %r96, %r95;
	add.s32 	%r218, %r218, 16;
	add.s64 	%rd93, %rd93, 64;
	setp.ne.s32 	%p2, %r218, 0;
	@%p2 bra 	$L__BB0_2;
$L__BB0_3:
	setp.eq.s32 	%p3, %r5, 0;
	@%p3 bra 	$L__BB0_12;
	and.b32  	%r15, %r3, 7;
	setp.lt.u32 	%p4, %r5, 8;
	@%p4 bra 	$L__BB0_6;
	add.s32 	%r98, %r224, %r4;
	mul.wide.u32 	%rd33, %r98, 4;
	add.s64 	%rd34, %rd1, %rd33;
	ld.global.u32 	%r99, [%rd34];
	add.s32 	%r100, %r99, %r231;
	cvt.u64.u32 	%rd35, %r4;
	cvt.u64.u32 	%rd36, %r224;
	add.s64 	%rd37, %rd36, %rd35;
	shl.b64 	%rd38, %rd37, 2;
	add.s64 	%rd39, %rd1, %rd38;
	ld.global.u32 	%r101, [%rd39+4];
	add.s32 	%r102, %r101, %r100;
	ld.global.u32 	%r103, [%rd39+8];
	add.s32 	%r104, %r103, %r102;
	ld.global.u32 	%r105, [%rd39+12];
	add.s32 	%r106, %r105, %r104;
	ld.global.u32 	%r107, [%rd39+16];
	add.s32 	%r108, %r107, %r106;
	ld.global.u32 	%r109, [%rd39+20];
	add.s32 	%r110, %r109, %r108;
	ld.global.u32 	%r111, [%rd39+24];
	add.s32 	%r112, %r111, %r110;
	ld.global.u32 	%r113, [%rd39+28];
	add.s32 	%r231, %r113, %r112;
	add.s32 	%r224, %r224, 8;
$L__BB0_6:
	setp.eq.s32 	%p5, %r15, 0;
	@%p5 bra 	$L__BB0_12;
	and.b32  	%r21, %r3, 3;
	setp.lt.u32 	%p6, %r15, 4;
	@%p6 bra 	$L__BB0_9;
	add.s32 	%r115, %r224, %r4;
	mul.wide.u32 	%rd40, %r115, 4;
	add.s64 	%rd41, %rd1, %rd40;
	ld.global.u32 	%r116, [%rd41];
	add.s32 	%r117, %r116, %r231;
	cvt.u64.u32 	%rd42, %r4;
	cvt.u64.u32 	%rd43, %r224;
	add.s64 	%rd44, %rd43, %rd42;
	shl.b64 	%rd45, %rd44, 2;
	add.s64 	%rd46, %rd1, %rd45;
	ld.global.u32 	%r118, [%rd46+4];
	add.s32 	%r119, %r118, %r117;
	ld.global.u32 	%r120, [%rd46+8];
	add.s32 	%r121, %r120, %r119;
	ld.global.u32 	%r122, [%rd46+12];
	add.s32 	%r231, %r122, %r121;
	add.s32 	%r224, %r224, 4;
$L__BB0_9:
	setp.eq.s32 	%p7, %r21, 0;
	@%p7 bra 	$L__BB0_12;
	add.s32 	%r123, %r224, %r4;
	mul.wide.u32 	%rd47, %r123, 4;
	add.s64 	%rd94, %rd1, %rd47;
	neg.s32 	%r229, %r21;
$L__BB0_11:
	.pragma "nounroll";
	ld.global.u32 	%r124, [%rd94];
	add.s32 	%r231, %r124, %r231;
	add.s64 	%rd94, %rd94, 4;
	add.s32 	%r229, %r229, 1;
	setp.ne.s32 	%p8, %r229, 0;
	@%p8 bra 	$L__BB0_11;
$L__BB0_12:
	and.b32  	%r33, %r2, 15;
	setp.lt.u32 	%p9, %r2, 16;
	mov.b32 	%r238, 0;
	mov.u32 	%r245, %r238;
	@%p9 bra 	$L__BB0_15;
	and.b32  	%r128, %r2, -16;
	neg.s32 	%r232, %r128;
	add.s32 	%r129, %r1, %r3;
	mul.wide.u32 	%rd8, %r129, 4;
	shl.b32 	%r130, %r3, 1;
	add.s32 	%r131, %r1, %r130;
	mul.wide.u32 	%rd9, %r131, 4;
	mad.lo.s32 	%r132, %r3, 3, %r1;
	mul.wide.u32 	%rd10, %r132, 4;
	shl.b32 	%r133, %r3, 2;
	add.s32 	%r134, %r1, %r133;
	mul.wide.u32 	%rd11, %r134, 4;
	mad.lo.s32 	%r135, %r3, 5, %r1;
	mul.wide.u32 	%rd12, %r135, 4;
	mad.lo.s32 	%r136, %r3, 6, %r1;
	mul.wide.u32 	%rd13, %r136, 4;
	mad.lo.s32 	%r137, %r3, 7, %r1;
	mul.wide.u32 	%rd14, %r137, 4;
	shl.b32 	%r138, %r3, 3;
	add.s32 	%r139, %r1, %r138;
	mul.wide.u32 	%rd15, %r139, 4;
	mad.lo.s32 	%r140, %r3, 9, %r1;
	mul.wide.u32 	%rd16, %r140, 4;
	mad.lo.s32 	%r141, %r3, 10, %r1;
	mul.wide.u32 	%rd17, %r141, 4;
	mad.lo.s32 	%r142, %r3, 11, %r1;
	mul.wide.u32 	%rd18, %r142, 4;
	mad.lo.s32 	%r143, %r3, 12, %r1;
	mul.wide.u32 	%rd19, %r143, 4;
	mad.lo.s32 	%r144, %r3, 13, %r1;
	mul.wide.u32 	%rd20, %r144, 4;
	mad.lo.s32 	%r145, %r3, 14, %r1;
	mul.wide.u32 	%rd21, %r145, 4;
	mad.lo.s32 	%r146, %r3, 15, %r1;
	mul.wide.u32 	%rd22, %r146, 4;
	mov.b32 	%r245, 0;
	mov.u64 	%rd95, %rd1;
$L__BB0_14:
	.pragma "nounroll";
	and.b32  	%r238, %r2, 2032;
	mul.wide.u32 	%rd48, %r1, 4;
	add.s64 	%rd49, %rd95, %rd48;
	ld.global.u32 	%r147, [%rd49];
	add.s32 	%r148, %r147, %r245;
	add.s64 	%rd50, %rd95, %rd8;
	ld.global.u32 	%r149, [%rd50];
	add.s32 	%r150, %r149, %r148;
	add.s64 	%rd51, %rd95, %rd9;
	ld.global.u32 	%r151, [%rd51];
	add.s32 	%r152, %r151, %r150;
	add.s64 	%rd52, %rd95, %rd10;
	ld.global.u32 	%r153, [%rd52];
	add.s32 	%r154, %r153, %r152;
	add.s64 	%rd53, %rd95, %rd11;
	ld.global.u32 	%r155, [%rd53];
	add.s32 	%r156, %r155, %r154;
	add.s64 	%rd54, %rd95, %rd12;
	ld.global.u32 	%r157, [%rd54];
	add.s32 	%r158, %r157, %r156;
	add.s64 	%rd55, %rd95, %rd13;
	ld.global.u32 	%r159, [%rd55];
	add.s32 	%r160, %r159, %r158;
	add.s64 	%rd56, %rd95, %rd14;
	ld.global.u32 	%r161, [%rd56];
	add.s32 	%r162, %r161, %r160;
	add.s64 	%rd57, %rd95, %rd15;
	ld.global.u32 	%r163, [%rd57];
	add.s32 	%r164, %r163, %r162;
	add.s64 	%rd58, %rd95, %rd16;
	ld.global.u32 	%r165, [%rd58];
	add.s32 	%r166, %r165, %r164;
	add.s64 	%rd59, %rd95, %rd17;
	ld.global.u32 	%r167, [%rd59];
	add.s32 	%r168, %r167, %r166;
	add.s64 	%rd60, %rd95, %rd18;
	ld.global.u32 	%r169, [%rd60];
	add.s32 	%r170, %r169, %r168;
	add.s64 	%rd61, %rd95, %rd19;
	ld.global.u32 	%r171, [%rd61];
	add.s32 	%r172, %r171, %r170;
	add.s64 	%rd62, %rd95, %rd20;
	ld.global.u32 	%r173, [%rd62];
	add.s32 	%r174, %r173, %r172;
	add.s64 	%rd63, %rd95, %rd21;
	ld.global.u32 	%r175, [%rd63];
	add.s32 	%r176, %r175, %r174;
	add.s64 	%rd64, %rd95, %rd22;
	ld.global.u32 	%r177, [%rd64];
	add.s32 	%r245, %r177, %r176;
	add.s32 	%r232, %r232, 16;
	mul.wide.u32 	%rd65, %r3, 64;
	add.s64 	%rd95, %rd95, %rd65;
	setp.ne.s32 	%p10, %r232, 0;
	@%p10 bra 	$L__BB0_14;
$L__BB0_15:
	setp.eq.s32 	%p11, %r33, 0;
	@%p11 bra 	$L__BB0_24;
	and.b32  	%r43, %r2, 7;
	setp.lt.u32 	%p12, %r33, 8;
	@%p12 bra 	$L__BB0_18;
	mad.lo.s32 	%r179, %r238, %r3, %r1;
	mul.wide.u32 	%rd66, %r179, 4;
	add.s64 	%rd67, %rd1, %rd66;
	ld.global.u32 	%r180, [%rd67];
	add.s32 	%r181, %r180, %r245;
	add.s32 	%r182, %r179, %r3;
	mul.wide.s32 	%rd68, %r3, 4;
	add.s64 	%rd69, %rd67, %rd68;
	ld.global.u32 	%r183, [%rd69];
	add.s32 	%r184, %r183, %r181;
	add.s32 	%r185, %r182, %r3;
	add.s64 	%rd70, %rd69, %rd68;
	ld.global.u32 	%r186, [%rd70];
	add.s32 	%r187, %r186, %r184;
	add.s32 	%r188, %r185, %r3;
	mul.wide.u32 	%rd71, %r188, 4;
	add.s64 	%rd72, %rd1, %rd71;
	ld.global.u32 	%r189, [%rd72];
	add.s32 	%r190, %r189, %r187;
	add.s32 	%r191, %r188, %r3;
	mul.wide.u32 	%rd73, %r191, 4;
	add.s64 	%rd74, %rd1, %rd73;
	ld.global.u32 	%r192, [%rd74];
	add.s32 	%r193, %r192, %r190;
	add.s32 	%r194, %r191, %r3;
	mul.wide.u32 	%rd75, %r194, 4;
	add.s64 	%rd76, %rd1, %rd75;
	ld.global.u32 	%r195, [%rd76];
	add.s32 	%r196, %r195, %r193;
	add.s32 	%r197, %r194, %r3;
	mul.wide.u32 	%rd77, %r197, 4;
	add.s64 	%rd78, %rd1, %rd77;
	ld.global.u32 	%r198, [%rd78];
	add.s32 	%r199, %r198, %r196;
	add.s32 	%r200, %r197, %r3;
	mul.wide.u32 	%rd79, %r200, 4;
	add.s64 	%rd80, %rd1, %rd79;
	ld.global.u32 	%r201, [%rd80];
	add.s32 	%r245, %r201, %r199;
	add.s32 	%r238, %r238, 8;
$L__BB0_18:
	setp.eq.s32 	%p13, %r43, 0;
	@%p13 bra 	$L__BB0_24;
	and.b32  	%r49, %r2, 3;
	setp.lt.u32 	%p14, %r43, 4;
	@%p14 bra 	$L__BB0_21;
	mad.lo.s32 	%r203, %r238, %r3, %r1;
	mul.wide.u32 	%rd81, %r203, 4;
	add.s64 	%rd82, %rd1, %rd81;
	ld.global.u32 	%r204, [%rd82];
	add.s32 	%r205, %r204, %r245;
	add.s32 	%r206, %r203, %r3;
	mul.wide.u32 	%rd83, %r206, 4;
	add.s64 	%rd84, %rd1, %rd83;
	ld.global.u32 	%r207, [%rd84];
	add.s32 	%r208, %r207, %r205;
	add.s32 	%r209, %r206, %r3;
	mul.wide.u32 	%rd85, %r209, 4;
	add.s64 	%rd86, %rd1, %rd85;
	ld.global.u32 	%r210, [%rd86];
	add.s32 	%r211, %r210, %r208;
	add.s32 	%r212, %r209, %r3;
	mul.wide.u32 	%rd87, %r212, 4;
	add.s64 	%rd88, %rd1, %rd87;
	ld.global.u32 	%r213, [%rd88];
	add.s32 	%r245, %r213, %r211;
	add.s32 	%r238, %r238, 4;
$L__BB0_21:
	setp.eq.s32 	%p15, %r49, 0;
	@%p15 bra 	$L__BB0_24;
	mad.lo.s32 	%r214, %r3, %r238, %r1;
	mul.wide.u32 	%rd89, %r214, 4;
	add.s64 	%rd96, %rd1, %rd89;
	mul.wide.u32 	%rd26, %r3, 4;
	neg.s32 	%r243, %r49;
$L__BB0_23:
	.pragma "nounroll";
	ld.global.u32 	%r215, [%rd96];
	add.s32 	%r245, %r215, %r245;
	add.s64 	%rd96, %rd96, %rd26;
	add.s32 	%r243, %r243, 1;
	setp.ne.s32 	%p16, %r243, 0;
	@%p16 bra 	$L__BB0_23;
$L__BB0_24:
	cvta.to.global.u64 	%rd90, %rd29;
	add.s32 	%r216, %r245, %r231;
	add.s32 	%r217, %r4, %r1;
	mul.wide.u32 	%rd91, %r217, 4;
	add.s64 	%rd92, %rd90, %rd91;
	st.global.u32 	[%rd92], %r216;
	ret;

}


// ===== COMPILED SASS (sm_100) =====

	.target	sm_100

	.elftype	@"ET_EXEC"


//--------------------- .note.nv.tkinfo           --------------------------
	.section	.note.nv.tkinfo,"",@"SHT_NOTE"
	.sectionflags	@"SHF_NOTE_NV_TKINFO"
	.tkinfo
        /*0018*/ 	.word	0x00000002
        /*0030*/ 	.string	""
        /*0030*/ 	.string	"ptxas"
        /*0030*/ 	.string	"Cuda compilation tools, release 13.0, V13.0.88"
        /*0030*/ 	.string	"Build cuda_13.0.r13.0/compiler.36424714_0"
        /*0030*/ 	.string	"-arch sm_100 -m 64 "



//--------------------- .note.nv.cuinfo           --------------------------
	.section	.note.nv.cuinfo,"",@"SHT_NOTE"
	.sectionflags	@"SHF_NOTE_NV_CUINFO"
        /*0018*/ 	.short	0x0002
        /*001a*/ 	.short	0x0064
        /*001c*/ 	.short	0x0082
	.zero		2


//--------------------- .nv.info                  --------------------------
	.section	.nv.info,"",@"SHT_CUDA_INFO"
	.align	4


	//----- nvinfo : EIATTR_REGCOUNT
	.align		4
        /*0000*/ 	.byte	0x04, 0x2f
        /*0002*/ 	.short	(.L_1 - .L_0)
	.align		4
.L_0:
        /*0004*/ 	.word	index@(_Z23Replace_Matrix_ElementsPiS_)
        /*0008*/ 	.word	0x00000020


	//----- nvinfo : EIATTR_FRAME_SIZE
	.align		4
.L_1:
        /*000c*/ 	.byte	0x04, 0x11
        /*000e*/ 	.short	(.L_3 - .L_2)
	.align		4
.L_2:
        /*0010*/ 	.word	index@(_Z23Replace_Matrix_ElementsPiS_)
        /*0014*/ 	.word	0x00000000


	//----- nvinfo : EIATTR_MIN_STACK_SIZE
	.align		4
.L_3:
        /*0018*/ 	.byte	0x04, 0x12
        /*001a*/ 	.short	(.L_5 - .L_4)
	.align		4
.L_4:
        /*001c*/ 	.word	index@(_Z23Replace_Matrix_ElementsPiS_)
        /*0020*/ 	.word	0x00000000
.L_5:


//--------------------- .nv.compat                --------------------------
	.section	.nv.compat,"",@"SHT_CUDA_COMPAT_INFO"
	.align	4
        /*0000*/ 	.byte	0x02, 0x09, 0x00, 0x00, 0x02, 0x02, 0x01, 0x00, 0x02, 0x05, 0x05, 0x00, 0x03, 0x07, 0x01, 0x01
        /*0010*/ 	.byte	0x02, 0x03, 0x00, 0x00, 0x02, 0x06, 0x01, 0x00, 0x04, 0x0b, 0x08, 0x00, 0x09, 0x00, 0x00, 0x00
        /*0020*/ 	.byte	0x00, 0x00, 0x00, 0x00


//--------------------- .nv.info._Z23Replace_Matrix_ElementsPiS_ --------------------------
	.section	.nv.info._Z23Replace_Matrix_ElementsPiS_,"",@"SHT_CUDA_INFO"
	.sectionflags	@""
	.align	4


	//----- nvinfo : EIATTR_CUDA_API_VERSION
	.align		4
        /*0000*/ 	.byte	0x04, 0x37
        /*0002*/ 	.short	(.L_7 - .L_6)
.L_6:
        /*0004*/ 	.word	0x00000082


	//----- nvinfo : EIATTR_KPARAM_INFO
	.align		4
.L_7:
        /*0008*/ 	.byte	0x04, 0x17
        /*000a*/ 	.short	(.L_9 - .L_8)
.L_8:
        /*000c*/ 	.word	0x00000000
        /*0010*/ 	.short	0x0001
        /*0012*/ 	.short	0x0008
        /*0014*/ 	.byte	0x00, 0xf5, 0x21, 0x00


	//----- nvinfo : EIATTR_KPARAM_INFO
	.align		4
.L_9:
        /*0018*/ 	.byte	0x04, 0x17
        /*001a*/ 	.short	(.L_11 - .L_10)
.L_10:
        /*001c*/ 	.word	0x00000000
        /*0020*/ 	.short	0x0000
        /*0022*/ 	.short	0x0000
        /*0024*/ 	.byte	0x00, 0xf5, 0x21, 0x00


	//----- nvinfo : EIATTR_SPARSE_MMA_MASK
	.align		4
.L_11:
        /*0028*/ 	.byte	0x03, 0x50
        /*002a*/ 	.short	0x0000


	//----- nvinfo : EIATTR_MAXREG_COUNT
	.align		4
        /*002c*/ 	.byte	0x03, 0x1b
        /*002e*/ 	.short	0x00ff


	//----- nvinfo : EIATTR_MERCURY_ISA_VERSION
	.align		4
        /*0030*/ 	.byte	0x03, 0x5f
        /*0032*/ 	.short	0x0101


	//----- nvinfo : EIATTR_VRC_CTA_INIT_COUNT
	.align		4
        /*0034*/ 	.byte	0x02, 0x4a
	.zero		1
	.zero		1


	//----- nvinfo : EIATTR_EXIT_INSTR_OFFSETS
	.align		4
        /*0038*/ 	.byte	0x04, 0x1c
        /*003a*/ 	.short	(.L_13 - .L_12)


	//   ....[0]....
.L_12:
        /*003c*/ 	.word	0x00000fd0


	//----- nvinfo : EIATTR_CBANK_PARAM_SIZE
	.align		4
.L_13:
        /*0040*/ 	.byte	0x03, 0x19
        /*0042*/ 	.short	0x0010


	//----- nvinfo : EIATTR_PARAM_CBANK
	.align		4
        /*0044*/ 	.byte	0x04, 0x0a
        /*0046*/ 	.short	(.L_15 - .L_14)
	.align		4
.L_14:
        /*0048*/ 	.word	index@(.nv.constant0._Z23Replace_Matrix_ElementsPiS_)
        /*004c*/ 	.short	0x0380
        /*004e*/ 	.short	0x0010


	//----- nvinfo : EIATTR_SW_WAR
	.align		4
.L_15:
        /*0050*/ 	.byte	0x04, 0x36
        /*0052*/ 	.short	(.L_17 - .L_16)
.L_16:
        /*0054*/ 	.word	0x00000008
.L_17:


//--------------------- .nv.callgraph             --------------------------
	.section	.nv.callgraph,"",@"SHT_CUDA_CALLGRAPH"
	.align	4
	.sectionentsize	8
	.align		4
        /*0000*/ 	.word	0x00000000
	.align		4
        /*0004*/ 	.word	0xffffffff
	.align		4
        /*0008*/ 	.word	0x00000000
	.align		4
        /*000c*/ 	.word	0xfffffffe
	.align		4
        /*0010*/ 	.word	0x00000000
	.align		4
        /*0014*/ 	.word	0xfffffffd
	.align		4
        /*0018*/ 	.word	0x00000000
	.align		4
        /*001c*/ 	.word	0xfffffffc


//--------------------- .text._Z23Replace_Matrix_ElementsPiS_ --------------------------
	.section	.text._Z23Replace_Matrix_ElementsPiS_,"ax",@progbits
	.align	128
        .global         _Z23Replace_Matrix_ElementsPiS_
        .type           _Z23Replace_Matrix_ElementsPiS_,@function
        .size           _Z23Replace_Matrix_ElementsPiS_,(.L_x_13 - _Z23Replace_Matrix_ElementsPiS_)
        .other          _Z23Replace_Matrix_ElementsPiS_,@"STO_CUDA_ENTRY STV_DEFAULT"
_Z23Replace_Matrix_ElementsPiS_:
.text._Z23Replace_Matrix_ElementsPiS_:
[----:B------:R-:W-:Y:S01]  /*0000*/  LDC R1, c[0x0][0x37c] ;  /* 0x0000df00ff017b82 */ /* 0x000fe20000000800 */
[----:B------:R-:W0:Y:S07]  /*0010*/  LDCU UR6, c[0x0][0x360] ;  /* 0x00006c00ff0677ac */ /* 0x000e2e0008000800 */
[----:B------:R-:W1:Y:S01]  /*0020*/  LDC R0, c[0x0][0x364] ;  /* 0x0000d900ff007b82 */ /* 0x000e620000000800 */
[----:B------:R-:W2:Y:S01]  /*0030*/  S2R R3, SR_TID.X ;  /* 0x0000000000037919 */ /* 0x000ea20000002100 */
[----:B------:R-:W-:Y:S01]  /*0040*/  IMAD.MOV.U32 R4, RZ, RZ, RZ ;  /* 0x000000ffff047224 */ /* 0x000fe200078e00ff */
[----:B------:R-:W3:Y:S01]  /*0050*/  LDCU.64 UR10, c[0x0][0x358] ;  /* 0x00006b00ff0a77ac */ /* 0x000ee20008000a00 */
[----:B------:R-:W-:Y:S01]  /*0060*/  IMAD.MOV.U32 R2, RZ, RZ, RZ ;  /* 0x000000ffff027224 */ /* 0x000fe200078e00ff */
[----:B-1----:R-:W-:-:S02]  /*0070*/  ISETP.GE.U32.AND P1, PT, R0, 0x10, PT ;  /* 0x000000100000780c */ /* 0x002fc40003f26070 */
[----:B------:R-:W-:-:S04]  /*0080*/  LOP3.LUT R20, R0, 0xf, RZ, 0xc0, !PT ;  /* 0x0000000f00147812 */ /* 0x000fc800078ec0ff */
[----:B------:R-:W-:Y:S01]  /*0090*/  ISETP.NE.AND P0, PT, R20, RZ, PT ;  /* 0x000000ff1400720c */ /* 0x000fe20003f05270 */
[----:B--2---:R-:W-:-:S06]  /*00a0*/  IMAD R3, R3, R0, RZ ;  /* 0x0000000003037224 */ /* 0x004fcc00078e02ff */
[----:B0--3--:R-:W-:Y:S06]  /*00b0*/  @!P1 BRA `(.L_x_0) ;  /* 0x0000000000989947 */ /* 0x009fec0003800000 */
[----:B------:R-:W0:Y:S01]  /*00c0*/  LDC.64 R4, c[0x0][0x380] ;  /* 0x0000e000ff047b82 */ /* 0x000e220000000a00 */
[----:B------:R-:W-:Y:S01]  /*00d0*/  LOP3.LUT R6, R0, 0xfffffff0, RZ, 0xc0, !PT ;  /* 0xfffffff000067812 */ /* 0x000fe200078ec0ff */
[----:B------:R-:W-:Y:S02]  /*00e0*/  IMAD.MOV.U32 R2, RZ, RZ, RZ ;  /* 0x000000ffff027224 */ /* 0x000fe400078e00ff */
[----:B0-----:R-:W-:-:S03]  /*00f0*/  IMAD.WIDE.U32 R4, R3, 0x4, R4 ;  /* 0x0000000403047825 */ /* 0x001fc600078e0004 */
[----:B------:R-:W-:Y:S02]  /*0100*/  IADD3 R13, P1, PT, R4, 0x20, RZ ;  /* 0x00000020040d7810 */ /* 0x000fe40007f3e0ff */
[----:B------:R-:W-:Y:S02]  /*0110*/  LOP3.LUT R4, R0, 0x7f0, RZ, 0xc0, !PT ;  /* 0x000007f000047812 */ /* 0x000fe400078ec0ff */
[----:B------:R-:W-:Y:S02]  /*0120*/  IADD3.X R7, PT, PT, RZ, R5, RZ, P1, !PT ;  /* 0x00000005ff077210 */ /* 0x000fe40000ffe4ff */
[----:B------:R-:W-:-:S07]  /*0130*/  IADD3 R5, PT, PT, -R6, RZ, RZ ;  /* 0x000000ff06057210 */ /* 0x000fce0007ffe1ff */
.L_x_1:
[----:B------:R-:W-:-:S05]  /*0140*/  IMAD.MOV.U32 R6, RZ, RZ, R13 ;  /* 0x000000ffff067224 */ /* 0x000fca00078e000d */
[----:B------:R-:W2:Y:S04]  /*0150*/  LDG.E R13, desc[UR10][R6.64+-0x20] ;  /* 0xffffe00a060d7981 */ /* 0x000ea8000c1e1900 */
[----:B------:R-:W2:Y:S04]  /*0160*/  LDG.E R12, desc[UR10][R6.64+-0x1c] ;  /* 0xffffe40a060c7981 */ /* 0x000ea8000c1e1900 */
[----:B------:R-:W3:Y:S04]  /*0170*/  LDG.E R15, desc[UR10][R6.64+-0x18] ;  /* 0xffffe80a060f7981 */ /* 0x000ee8000c1e1900 */
[----:B------:R-:W3:Y:S04]  /*0180*/  LDG.E R14, desc[UR10][R6.64+-0x14] ;  /* 0xffffec0a060e7981 */ /* 0x000ee8000c1e1900 */
[----:B------:R-:W4:Y:S04]  /*0190*/  LDG.E R17, desc[UR10][R6.64+-0x10] ;  /* 0xfffff00a06117981 */ /* 0x000f28000c1e1900 */
[----:B------:R-:W4:Y:S04]  /*01a0*/  LDG.E R16, desc[UR10][R6.64+-0xc] ;  /* 0xfffff40a06107981 */ /* 0x000f28000c1e1900 */
[----:B------:R-:W5:Y:S04]  /*01b0*/  LDG.E R19, desc[UR10][R6.64+-0x8] ;  /* 0xfffff80a06137981 */ /* 0x000f68000c1e1900 */
        /* <DEDUP_REMOVED lines=8> */
[----:B------:R0:W5:Y:S01]  /*0240*/  LDG.E R8, desc[UR10][R6.64+0x1c] ;  /* 0x00001c0a06087981 */ /* 0x000162000c1e1900 */
[----:B------:R-:W-:-:S04]  /*0250*/  IADD3 R5, PT, PT, R5, 0x10, RZ ;  /* 0x0000001005057810 */ /* 0x000fc80007ffe0ff */
[----:B------:R-:W-:Y:S02]  /*0260*/  ISETP.NE.AND P1, PT, R5, RZ, PT ;  /* 0x000000ff0500720c */ /* 0x000fe40003f25270 */
[----:B--2---:R-:W-:Y:S02]  /*0270*/  IADD3 R12, PT, PT, R12, R13, R2 ;  /* 0x0000000d0c0c7210 */ /* 0x004fe40007ffe002 */
[----:B------:R-:W-:-:S05]  /*0280*/  IADD3 R13, P2, PT, R6, 0x40, RZ ;  /* 0x00000040060d7810 */ /* 0x000fca0007f5e0ff */
[----:B0-----:R-:W-:Y:S01]  /*0290*/  IMAD.X R7, RZ, RZ, R7, P2 ;  /* 0x000000ffff077224 */ /* 0x001fe200010e0607 */
[----:B---3--:R-:W-:-:S04]  /*02a0*/  IADD3 R12, PT, PT, R14, R15, R12 ;  /* 0x0000000f0e0c7210 */ /* 0x008fc80007ffe00c */
[----:B----4-:R-:W-:-:S04]  /*02b0*/  IADD3 R12, PT, PT, R16, R17, R12 ;  /* 0x00000011100c7210 */ /* 0x010fc80007ffe00c */
[----:B-----5:R-:W-:-:S04]  /*02c0*/  IADD3 R12, PT, PT, R18, R19, R12 ;  /* 0x00000013120c7210 */ /* 0x020fc80007ffe00c */
[----:B------:R-:W-:-:S04]  /*02d0*/  IADD3 R12, PT, PT, R22, R21, R12 ;  /* 0x00000015160c7210 */ /* 0x000fc80007ffe00c */
[----:B------:R-:W-:-:S04]  /*02e0*/  IADD3 R12, PT, PT, R24, R23, R12 ;  /* 0x00000017180c7210 */ /* 0x000fc80007ffe00c */
[----:B------:R-:W-:-:S04]  /*02f0*/  IADD3 R10, PT, PT, R10, R11, R12 ;  /* 0x0000000b0a0a7210 */ /* 0x000fc80007ffe00c */
[----:B------:R-:W-:Y:S01]  /*0300*/  IADD3 R2, PT, PT, R8, R9, R10 ;  /* 0x0000000908027210 */ /* 0x000fe20007ffe00a */
[----:B------:R-:W-:Y:S06]  /*0310*/  @P1 BRA `(.L_x_1) ;  /* 0xfffffffc00881947 */ /* 0x000fec000383ffff */
.L_x_0:
[----:B------:R-:W-:Y:S05]  /*0320*/  @!P0 BRA `(.L_x_2) ;  /* 0x0000000000ec8947 */ /* 0x000fea0003800000 */
[----:B------:R-:W-:Y:S02]  /*0330*/  ISETP.GE.U32.AND P1, PT, R20, 0x8, PT ;  /* 0x000000081400780c */ /* 0x000fe40003f26070 */
[----:B------:R-:W-:-:S04]  /*0340*/  LOP3.LUT R16, R0, 0x7, RZ, 0xc0, !PT ;  /* 0x0000000700107812 */ /* 0x000fc800078ec0ff */
[----:B------:R-:W-:-:S07]  /*0350*/  ISETP.NE.AND P0, PT, R16, RZ, PT ;  /* 0x000000ff1000720c */ /* 0x000fce0003f05270 */
[----:B------:R-:W-:Y:S06]  /*0360*/  @!P1 BRA `(.L_x_3) ;  /* 0x0000000000549947 */ /* 0x000fec0003800000 */
[----:B------:R-:W0:Y:S01]  /*0370*/  LDC.64 R8, c[0x0][0x380] ;  /* 0x0000e000ff087b82 */ /* 0x000e220000000a00 */
[----:B------:R-:W1:Y:S01]  /*0380*/  LDCU.64 UR4, c[0x0][0x380] ;  /* 0x00007000ff0477ac */ /* 0x000e620008000a00 */
[CC--:B------:R-:W-:Y:S02]  /*0390*/  IADD3 R7, P1, PT, R3.reuse, R4.reuse, RZ ;  /* 0x0000000403077210 */ /* 0x0c0fe40007f3e0ff */
[----:B------:R-:W-:-:S03]  /*03a0*/  IADD3 R5, PT, PT, R3, R4, RZ ;  /* 0x0000000403057210 */ /* 0x000fc60007ffe0ff */
[----:B------:R-:W-:Y:S01]  /*03b0*/  IMAD.X R10, RZ, RZ, RZ, P1 ;  /* 0x000000ffff0a7224 */ /* 0x000fe200008e06ff */
[----:B-1----:R-:W-:-:S04]  /*03c0*/  LEA R6, P1, R7, UR4, 0x2 ;  /* 0x0000000407067c11 */ /* 0x002fc8000f8210ff */
[----:B------:R-:W-:Y:S01]  /*03d0*/  LEA.HI.X R7, R7, UR5, R10, 0x2, P1 ;  /* 0x0000000507077c11 */ /* 0x000fe200088f140a */
[----:B0-----:R-:W-:-:S04]  /*03e0*/  IMAD.WIDE.U32 R8, R5, 0x4, R8 ;  /* 0x0000000405087825 */ /* 0x001fc800078e0008 */
[----:B------:R-:W2:Y:S04]  /*03f0*/  LDG.E R5, desc[UR10][R6.64+0x4] ;  /* 0x0000040a06057981 */ /* 0x000ea8000c1e1900 */
[----:B------:R-:W2:Y:S04]  /*0400*/  LDG.E R9, desc[UR10][R8.64] ;  /* 0x0000000a08097981 */ /* 0x000ea8000c1e1900 */
[----:B------:R-:W3:Y:S04]  /*0410*/  LDG.E R10, desc[UR10][R6.64+0x8] ;  /* 0x0000080a060a7981 */ /* 0x000ee8000c1e1900 */
[----:B------:R-:W3:Y:S04]  /*0420*/  LDG.E R11, desc[UR10][R6.64+0xc] ;  /* 0x00000c0a060b7981 */ /* 0x000ee8000c1e1900 */
[----:B------:R-:W4:Y:S04]  /*0430*/  LDG.E R12, desc[UR10][R6.64+0x10] ;  /* 0x0000100a060c7981 */ /* 0x000f28000c1e1900 */
[----:B------:R-:W4:Y:S04]  /*0440*/  LDG.E R13, desc[UR10][R6.64+0x14] ;  /* 0x0000140a060d7981 */ /* 0x000f28000c1e1900 */
[----:B------:R-:W5:Y:S04]  /*0450*/  LDG.E R14, desc[UR10][R6.64+0x18] ;  /* 0x0000180a060e7981 */ /* 0x000f68000c1e1900 */
[----:B------:R-:W5:Y:S01]  /*0460*/  LDG.E R15, desc[UR10][R6.64+0x1c] ;  /* 0x00001c0a060f7981 */ /* 0x000f62000c1e1900 */
[----:B------:R-:W-:-:S02]  /*0470*/  IADD3 R4, PT, PT, R4, 0x8, RZ ;  /* 0x0000000804047810 */ /* 0x000fc40007ffe0ff */
[----:B--2---:R-:W-:-:S04]  /*0480*/  IADD3 R5, PT, PT, R5, R9, R2 ;  /* 0x0000000905057210 */ /* 0x004fc80007ffe002 */
[----:B---3--:R-:W-:-:S04]  /*0490*/  IADD3 R5, PT, PT, R11, R10, R5 ;  /* 0x0000000a0b057210 */ /* 0x008fc80007ffe005 */
[----:B----4-:R-:W-:-:S04]  /*04a0*/  IADD3 R5, PT, PT, R13, R12, R5 ;  /* 0x0000000c0d057210 */ /* 0x010fc80007ffe005 */
[----:B-----5:R-:W-:-:S07]  /*04b0*/  IADD3 R2, PT, PT, R15, R14, R5 ;  /* 0x0000000e0f027210 */ /* 0x020fce0007ffe005 */
.L_x_3:
[----:B------:R-:W-:Y:S05]  /*04c0*/  @!P0 BRA `(.L_x_2) ;  /* 0x0000000000848947 */ /* 0x000fea0003800000 */
[----:B------:R-:W-:Y:S02]  /*04d0*/  ISETP.GE.U32.AND P1, PT, R16, 0x4, PT ;  /* 0x000000041000780c */ /* 0x000fe40003f26070 */
[----:B------:R-:W-:-:S04]  /*04e0*/  LOP3.LUT R10, R0, 0x3, RZ, 0xc0, !PT ;  /* 0x00000003000a7812 */ /* 0x000fc800078ec0ff */
[----:B------:R-:W-:-:S07]  /*04f0*/  ISETP.NE.AND P0, PT, R10, RZ, PT ;  /* 0x000000ff0a00720c */ /* 0x000fce0003f05270 */
[----:B------:R-:W-:Y:S06]  /*0500*/  @!P1 BRA `(.L_x_4) ;  /* 0x00000000003c9947 */ /* 0x000fec0003800000 */
[----:B------:R-:W0:Y:S01]  /*0510*/  LDC.64 R6, c[0x0][0x380] ;  /* 0x0000e000ff067b82 */ /* 0x000e220000000a00 */
[----:B------:R-:W1:Y:S01]  /*0520*/  LDCU.64 UR4, c[0x0][0x380] ;  /* 0x00007000ff0477ac */ /* 0x000e620008000a00 */
[C---:B------:R-:W-:Y:S01]  /*0530*/  IADD3 R9, P1, PT, R3.reuse, R4, RZ ;  /* 0x0000000403097210 */ /* 0x040fe20007f3e0ff */
[----:B------:R-:W-:-:S03]  /*0540*/  IMAD.IADD R5, R3, 0x1, R4 ;  /* 0x0000000103057824 */ /* 0x000fc600078e0204 */
[----:B------:R-:W-:Y:S02]  /*0550*/  IADD3.X R12, PT, PT, RZ, RZ, RZ, P1, !PT ;  /* 0x000000ffff0c7210 */ /* 0x000fe40000ffe4ff */
[----:B-1----:R-:W-:-:S04]  /*0560*/  LEA R8, P1, R9, UR4, 0x2 ;  /* 0x0000000409087c11 */ /* 0x002fc8000f8210ff */
[----:B------:R-:W-:Y:S01]  /*0570*/  LEA.HI.X R9, R9, UR5, R12, 0x2, P1 ;  /* 0x0000000509097c11 */ /* 0x000fe200088f140c */
[----:B0-----:R-:W-:-:S04]  /*0580*/  IMAD.WIDE.U32 R6, R5, 0x4, R6 ;  /* 0x0000000405067825 */ /* 0x001fc800078e0006 */
[----:B------:R-:W2:Y:S04]  /*0590*/  LDG.E R5, desc[UR10][R8.64+0x4] ;  /* 0x0000040a08057981 */ /* 0x000ea8000c1e1900 */
[----:B------:R-:W2:Y:S04]  /*05a0*/  LDG.E R7, desc[UR10][R6.64] ;  /* 0x0000000a06077981 */ /* 0x000ea8000c1e1900 */
[----:B------:R-:W3:Y:S04]  /*05b0*/  LDG.E R11, desc[UR10][R8.64+0x8] ;  /* 0x0000080a080b7981 */ /* 0x000ee8000c1e1900 */
[----:B------:R-:W3:Y:S01]  /*05c0*/  LDG.E R12, desc[UR10][R8.64+0xc] ;  /* 0x00000c0a080c7981 */ /* 0x000ee2000c1e1900 */
[----:B------:R-:W-:Y:S01]  /*05d0*/  VIADD R4, R4, 0x4 ;  /* 0x0000000404047836 */ /* 0x000fe20000000000 */
[----:B--2---:R-:W-:-:S04]  /*05e0*/  IADD3 R2, PT, PT, R5, R7, R2 ;  /* 0x0000000705027210 */ /* 0x004fc80007ffe002 */
[----:B---3--:R-:W-:-:S07]  /*05f0*/  IADD3 R2, PT, PT, R12, R11, R2 ;  /* 0x0000000b0c027210 */ /* 0x008fce0007ffe002 */
.L_x_4:
[----:B------:R-:W-:Y:S05]  /*0600*/  @!P0 BRA `(.L_x_2) ;  /* 0x0000000000348947 */ /* 0x000fea0003800000 */
[----:B------:R-:W0:Y:S01]  /*0610*/  LDC.64 R6, c[0x0][0x380] ;  /* 0x0000e000ff067b82 */ /* 0x000e220000000a00 */
[----:B------:R-:W-:Y:S01]  /*0620*/  IADD3 R5, PT, PT, R3, R4, RZ ;  /* 0x0000000403057210 */ /* 0x000fe20007ffe0ff */
[----:B------:R-:W-:-:S04]  /*0630*/  IMAD.MOV R10, RZ, RZ, -R10 ;  /* 0x000000ffff0a7224 */ /* 0x000fc800078e0a0a */
[----:B0-----:R-:W-:-:S05]  /*0640*/  IMAD.WIDE.U32 R4, R5, 0x4, R6 ;  /* 0x0000000405047825 */ /* 0x001fca00078e0006 */
[----:B------:R-:W-:-:S07]  /*0650*/  MOV R7, R5 ;  /* 0x0000000500077202 */ /* 0x000fce0000000f00 */
.L_x_5:
[----:B------:R-:W-:-:S06]  /*0660*/  IMAD.MOV.U32 R5, RZ, RZ, R7 ;  /* 0x000000ffff057224 */ /* 0x000fcc00078e0007 */
[----:B------:R0:W2:Y:S01]  /*0670*/  LDG.E R5, desc[UR10][R4.64] ;  /* 0x0000000a04057981 */ /* 0x0000a2000c1e1900 */
[----:B------:R-:W-:-:S04]  /*0680*/  IADD3 R10, PT, PT, R10, 0x1, RZ ;  /* 0x000000010a0a7810 */ /* 0x000fc80007ffe0ff */
[----:B------:R-:W-:Y:S02]  /*0690*/  ISETP.NE.AND P0, PT, R10, RZ, PT ;  /* 0x000000ff0a00720c */ /* 0x000fe40003f05270 */
[----:B0-----:R-:W-:-:S04]  /*06a0*/  IADD3 R4, P1, PT, R4, 0x4, RZ ;  /* 0x0000000404047810 */ /* 0x001fc80007f3e0ff */
[----:B------:R-:W-:Y:S01]  /*06b0*/  IADD3.X R7, PT, PT, RZ, R7, RZ, P1, !PT ;  /* 0x00000007ff077210 */ /* 0x000fe20000ffe4ff */
[----:B--2---:R-:W-:-:S06]  /*06c0*/  IMAD.IADD R2, R5, 0x1, R2 ;  /* 0x0000000105027824 */ /* 0x004fcc00078e0202 */
[----:B------:R-:W-:Y:S05]  /*06d0*/  @P0 BRA `(.L_x_5) ;  /* 0xfffffffc00e00947 */ /* 0x000fea000383ffff */
.L_x_2:
[----:B------:R-:W0:Y:S01]  /*06e0*/  S2R R5, SR_TID.Y ;  /* 0x0000000000057919 */ /* 0x000e220000002200 */
[----:B------:R-:W-:Y:S01]  /*06f0*/  UISETP.GE.U32.AND UP0, UPT, UR6, 0x10, UPT ;  /* 0x000000100600788c */ /* 0x000fe2000bf06070 */
[----:B------:R-:W-:Y:S01]  /*0700*/  IMAD.MOV.U32 R19, RZ, RZ, RZ ;  /* 0x000000ffff137224 */ /* 0x000fe200078e00ff */
[----:B------:R-:W-:Y:S01]  /*0710*/  ULOP3.LUT UR7, UR6, 0xf, URZ, 0xc0, !UPT ;  /* 0x0000000f06077892 */ /* 0x000fe2000f8ec0ff */
[----:B------:R-:W-:-:S06]  /*0720*/  UMOV UR4, URZ ;  /* 0x000000ff00047c82 */ /* 0x000fcc0008000000 */
[----:B------:R-:W-:Y:S05]  /*0730*/  BRA.U !UP0, `(.L_x_6) ;  /* 0x0000000508047547 */ /* 0x000fea000b800000 */
[----:B------:R-:W1:Y:S01]  /*0740*/  LDC.64 R12, c[0x0][0x380] ;  /* 0x0000e000ff0c7b82 */ /* 0x000e620000000a00 */
[----:B------:R-:W-:Y:S01]  /*0750*/  HFMA2 R19, -RZ, RZ, 0, 0 ;  /* 0x00000000ff137431 */ /* 0x000fe200000001ff */
[----:B------:R-:W-:Y:S01]  /*0760*/  ULOP3.LUT UR4, UR6, 0xfffffff0, URZ, 0xc0, !UPT ;  /* 0xfffffff006047892 */ /* 0x000fe2000f8ec0ff */
[CC--:B0-----:R-:W-:Y:S01]  /*0770*/  IADD3 R6, PT, PT, R0.reuse, R5.reuse, RZ ;  /* 0x0000000500067210 */ /* 0x0c1fe20007ffe0ff */
[C-C-:B------:R-:W-:Y:S01]  /*0780*/  IMAD R7, R0.reuse, 0x2, R5.reuse ;  /* 0x0000000200077824 */ /* 0x140fe200078e0205 */
[C---:B------:R-:W-:Y:S01]  /*0790*/  LEA R9, R0.reuse, R5, 0x2 ;  /* 0x0000000500097211 */ /* 0x040fe200078e10ff */
[C-C-:B------:R-:W-:Y:S01]  /*07a0*/  IMAD R8, R0.reuse, 0x3, R5.reuse ;  /* 0x0000000300087824 */ /* 0x140fe200078e0205 */
[----:B------:R-:W-:Y:S01]  /*07b0*/  ULOP3.LUT UR5, UR6, 0x7f0, URZ, 0xc0, !UPT ;  /* 0x000007f006057892 */ /* 0x000fe2000f8ec0ff */
[C-C-:B------:R-:W-:Y:S01]  /*07c0*/  IMAD R10, R0.reuse, 0x5, R5.reuse ;  /* 0x00000005000a7824 */ /* 0x140fe200078e0205 */
[----:B------:R-:W-:Y:S01]  /*07d0*/  UIADD3 UR4, UPT, UPT, -UR4, URZ, URZ ;  /* 0x000000ff04047290 */ /* 0x000fe2000fffe1ff */
[----:B------:R-:W-:-:S02]  /*07e0*/  IMAD R11, R0, 0x6, R5 ;  /* 0x00000006000b7824 */ /* 0x000fc400078e0205 */
[C-C-:B------:R-:W-:Y:S02]  /*07f0*/  IMAD R23, R0.reuse, 0x7, R5.reuse ;  /* 0x0000000700177824 */ /* 0x140fe400078e0205 */
[C-C-:B------:R-:W-:Y:S02]  /*0800*/  IMAD R25, R0.reuse, 0x8, R5.reuse ;  /* 0x0000000800197824 */ /* 0x140fe400078e0205 */
[C-C-:B------:R-:W-:Y:S02]  /*0810*/  IMAD R27, R0.reuse, 0x9, R5.reuse ;  /* 0x00000009001b7824 */ /* 0x140fe400078e0205 */
[C-C-:B------:R-:W-:Y:S02]  /*0820*/  IMAD R29, R0.reuse, 0xa, R5.reuse ;  /* 0x0000000a001d7824 */ /* 0x140fe400078e0205 */
[C-C-:B------:R-:W-:Y:S02]  /*0830*/  IMAD R22, R0.reuse, 0xb, R5.reuse ;  /* 0x0000000b00167824 */ /* 0x140fe400078e0205 */
[----:B------:R-:W-:-:S02]  /*0840*/  IMAD R24, R0, 0xc, R5 ;  /* 0x0000000c00187824 */ /* 0x000fc400078e0205 */
[C-C-:B------:R-:W-:Y:S02]  /*0850*/  IMAD R26, R0.reuse, 0xd, R5.reuse ;  /* 0x0000000d001a7824 */ /* 0x140fe400078e0205 */
[C-C-:B------:R-:W-:Y:S02]  /*0860*/  IMAD R28, R0.reuse, 0xe, R5.reuse ;  /* 0x0000000e001c7824 */ /* 0x140fe400078e0205 */
[----:B------:R-:W-:-:S07]  /*0870*/  IMAD R4, R0, 0xf, R5 ;  /* 0x0000000f00047824 */ /* 0x000fce00078e0205 */
.L_x_7:
[----:B-1----:R-:W-:-:S04]  /*0880*/  IMAD.WIDE.U32 R16, R5, 0x4, R12 ;  /* 0x0000000405107825 */ /* 0x002fc800078e000c */
[--C-:B------:R-:W-:Y:S02]  /*0890*/  IMAD.WIDE.U32 R14, R6, 0x4, R12.reuse ;  /* 0x00000004060e7825 */ /* 0x100fe400078e000c */
[----:B------:R-:W2:Y:S04]  /*08a0*/  LDG.E R16, desc[UR10][R16.64] ;  /* 0x0000000a10107981 */ /* 0x000ea8000c1e1900 */
[----:B------:R-:W2:Y:S01]  /*08b0*/  LDG.E R14, desc[UR10][R14.64] ;  /* 0x0000000a0e0e7981 */ /* 0x000ea2000c1e1900 */
[----:B------:R-:W-:-:S06]  /*08c0*/  IMAD.WIDE.U32 R20, R7, 0x4, R12 ;  /* 0x0000000407147825 */ /* 0x000fcc00078e000c */
[----:B------:R-:W3:Y:S01]  /*08d0*/  LDG.E R21, desc[UR10][R20.64] ;  /* 0x0000000a14157981 */ /* 0x000ee2000c1e1900 */
[----:B--2---:R-:W-:Y:S01]  /*08e0*/  IADD3 R14, PT, PT, R14, R16, R19 ;  /* 0x000000100e0e7210 */ /* 0x004fe20007ffe013 */
[----:B------:R-:W-:-:S06]  /*08f0*/  IMAD.WIDE.U32 R18, R8, 0x4, R12 ;  /* 0x0000000408127825 */ /* 0x000fcc00078e000c */
[----:B------:R-:W3:Y:S01]  /*0900*/  LDG.E R18, desc[UR10][R18.64] ;  /* 0x0000000a12127981 */ /* 0x000ee2000c1e1900 */
[----:B------:R-:W-:-:S06]  /*0910*/  IMAD.WIDE.U32 R16, R9, 0x4, R12 ;  /* 0x0000000409107825 */ /* 0x000fcc00078e000c */
[----:B------:R-:W2:Y:S01]  /*0920*/  LDG.E R17, desc[UR10][R16.64] ;  /* 0x0000000a10117981 */ /* 0x000ea2000c1e1900 */
[----:B---3--:R-:W-:Y:S01]  /*0930*/  IADD3 R18, PT, PT, R18, R21, R14 ;  /* 0x0000001512127210 */ /* 0x008fe20007ffe00e */
[----:B------:R-:W-:-:S06]  /*0940*/  IMAD.WIDE.U32 R14, R10, 0x4, R12 ;  /* 0x000000040a0e7825 */ /* 0x000fcc00078e000c */
[----:B------:R-:W2:Y:S02]  /*0950*/  LDG.E R14, desc[UR10][R14.64] ;  /* 0x0000000a0e0e7981 */ /* 0x000ea4000c1e1900 */
[----:B--2---:R-:W-:Y:S01]  /*0960*/  IADD3 R18, PT, PT, R14, R17, R18 ;  /* 0x000000110e127210 */ /* 0x004fe20007ffe012 */
[----:B------:R-:W-:-:S04]  /*0970*/  IMAD.WIDE.U32 R16, R11, 0x4, R12 ;  /* 0x000000040b107825 */ /* 0x000fc800078e000c */
[----:B------:R-:W-:Y:S02]  /*0980*/  IMAD.WIDE.U32 R14, R23, 0x4, R12 ;  /* 0x00000004170e7825 */ /* 0x000fe400078e000c */
[----:B------:R-:W2:Y:S04]  /*0990*/  LDG.E R17, desc[UR10][R16.64] ;  /* 0x0000000a10117981 */ /* 0x000ea8000c1e1900 */
[----:B------:R-:W2:Y:S02]  /*09a0*/  LDG.E R20, desc[UR10][R14.64] ;  /* 0x0000000a0e147981 */ /* 0x000ea4000c1e1900 */
[----:B--2---:R-:W-:Y:S01]  /*09b0*/  IADD3 R17, PT, PT, R20, R17, R18 ;  /* 0x0000001114117210 */ /* 0x004fe20007ffe012 */
[----:B------:R-:W-:-:S04]  /*09c0*/  IMAD.WIDE.U32 R20, R25, 0x4, R12 ;  /* 0x0000000419147825 */ /* 0x000fc800078e000c */
[--C-:B------:R-:W-:Y:S02]  /*09d0*/  IMAD.WIDE.U32 R18, R27, 0x4, R12.reuse ;  /* 0x000000041b127825 */ /* 0x100fe400078e000c */
[----:B------:R-:W2:Y:S04]  /*09e0*/  LDG.E R20, desc[UR10][R20.64] ;  /* 0x0000000a14147981 */ /* 0x000ea8000c1e1900 */
[----:B------:R-:W2:Y:S01]  /*09f0*/  LDG.E R18, desc[UR10][R18.64] ;  /* 0x0000000a12127981 */ /* 0x000ea2000c1e1900 */
[----:B------:R-:W-:-:S06]  /*0a00*/  IMAD.WIDE.U32 R14, R22, 0x4, R12 ;  /* 0x00000004160e7825 */ /* 0x000fcc00078e000c */
[----:B------:R-:W3:Y:S01]  /*0a10*/  LDG.E R14, desc[UR10][R14.64] ;  /* 0x0000000a0e0e7981 */ /* 0x000ee2000c1e1900 */
[----:B--2---:R-:W-:Y:S01]  /*0a20*/  IADD3 R18, PT, PT, R18, R20, R17 ;  /* 0x0000001412127210 */ /* 0x004fe20007ffe011 */
[----:B------:R-:W-:-:S06]  /*0a30*/  IMAD.WIDE.U32 R16, R29, 0x4, R12 ;  /* 0x000000041d107825 */ /* 0x000fcc00078e000c */
[----:B------:R-:W3:Y:S02]  /*0a40*/  LDG.E R17, desc[UR10][R16.64] ;  /* 0x0000000a10117981 */ /* 0x000ee4000c1e1900 */
[----:B---3--:R-:W-:Y:S01]  /*0a50*/  IADD3 R18, PT, PT, R14, R17, R18 ;  /* 0x000000110e127210 */ /* 0x008fe20007ffe012 */
[----:B------:R-:W-:-:S04]  /*0a60*/  IMAD.WIDE.U32 R14, R24, 0x4, R12 ;  /* 0x00000004180e7825 */ /* 0x000fc800078e000c */
[----:B------:R-:W-:Y:S02]  /*0a70*/  IMAD.WIDE.U32 R16, R26, 0x4, R12 ;  /* 0x000000041a107825 */ /* 0x000fe400078e000c */
[----:B------:R-:W2:Y:S04]  /*0a80*/  LDG.E R15, desc[UR10][R14.64] ;  /* 0x0000000a0e0f7981 */ /* 0x000ea8000c1e1900 */
[----:B------:R-:W2:Y:S01]  /*0a90*/  LDG.E R20, desc[UR10][R16.64] ;  /* 0x0000000a10147981 */ /* 0x000ea2000c1e1900 */
[----:B------:R-:W-:Y:S01]  /*0aa0*/  UIADD3 UR4, UPT, UPT, UR4, 0x10, URZ ;  /* 0x0000001004047890 */ /* 0x000fe2000fffe0ff */
[----:B--2---:R-:W-:Y:S01]  /*0ab0*/  IADD3 R15, PT, PT, R20, R15, R18 ;  /* 0x0000000f140f7210 */ /* 0x004fe20007ffe012 */
[----:B------:R-:W-:-:S04]  /*0ac0*/  IMAD.WIDE.U32 R18, R28, 0x4, R12 ;  /* 0x000000041c127825 */ /* 0x000fc800078e000c */
[--C-:B------:R-:W-:Y:S02]  /*0ad0*/  IMAD.WIDE.U32 R20, R4, 0x4, R12.reuse ;  /* 0x0000000404147825 */ /* 0x100fe400078e000c */
[----:B------:R-:W2:Y:S04]  /*0ae0*/  LDG.E R18, desc[UR10][R18.64] ;  /* 0x0000000a12127981 */ /* 0x000ea8000c1e1900 */
[----:B------:R-:W2:Y:S01]  /*0af0*/  LDG.E R20, desc[UR10][R20.64] ;  /* 0x0000000a14147981 */ /* 0x000ea2000c1e1900 */
[----:B------:R-:W-:Y:S01]  /*0b00*/  UISETP.NE.AND UP0, UPT, UR4, URZ, UPT ;  /* 0x000000ff0400728c */ /* 0x000fe2000bf05270 */
[----:B------:R-:W-:Y:S01]  /*0b10*/  IMAD.WIDE.U32 R12, R0, 0x40, R12 ;  /* 0x00000040000c7825 */ /* 0x000fe200078e000c */
[----:B--2---:R-:W-:-:S07]  /*0b20*/  IADD3 R19, PT, PT, R20, R18, R15 ;  /* 0x0000001214137210 */ /* 0x004fce0007ffe00f */
[----:B------:R-:W-:Y:S05]  /*0b30*/  BRA.U UP0, `(.L_x_7) ;  /* 0xfffffffd00507547 */ /* 0x000fea000b83ffff */
[----:B------:R-:W-:-:S05]  /*0b40*/  UMOV UR4, UR5 ;  /* 0x0000000500047c82 */ /* 0x000fca0008000000 */
.L_x_6:
[----:B------:R-:W-:-:S09]  /*0b50*/  UISETP.NE.AND UP0, UPT, UR7, URZ, UPT ;  /* 0x000000ff0700728c */ /* 0x000fd2000bf05270 */
[----:B------:R-:W-:Y:S05]  /*0b60*/  BRA.U !UP0, `(.L_x_8) ;  /* 0x0000000508047547 */ /* 0x000fea000b800000 */
[----:B------:R-:W-:Y:S02]  /*0b70*/  UISETP.GE.U32.AND UP0, UPT, UR7, 0x8, UPT ;  /* 0x000000080700788c */ /* 0x000fe4000bf06070 */
[----:B------:R-:W-:-:S04]  /*0b80*/  ULOP3.LUT UR8, UR6, 0x7, URZ, 0xc0, !UPT ;  /* 0x0000000706087892 */ /* 0x000fc8000f8ec0ff */
[----:B------:R-:W-:-:S03]  /*0b90*/  UISETP.NE.AND UP1, UPT, UR8, URZ, UPT ;  /* 0x000000ff0800728c */ /* 0x000fc6000bf25270 */
[----:B------:R-:W-:Y:S08]  /*0ba0*/  BRA.U !UP0, `(.L_x_9) ;  /* 0x0000000108747547 */ /* 0x000ff0000b800000 */
[----:B------:R-:W1:Y:S01]  /*0bb0*/  LDC.64 R6, c[0x0][0x380] ;  /* 0x0000e000ff067b82 */ /* 0x000e620000000a00 */
[----:B0-----:R-:W-:-:S05]  /*0bc0*/  IMAD R17, R0, UR4, R5 ;  /* 0x0000000400117c24 */ /* 0x001fca000f8e0205 */
[----:B------:R-:W-:-:S05]  /*0bd0*/  IADD3 R9, PT, PT, R0, R17, R0 ;  /* 0x0000001100097210 */ /* 0x000fca0007ffe000 */
[----:B------:R-:W-:-:S05]  /*0be0*/  IMAD.IADD R9, R9, 0x1, R0 ;  /* 0x0000000109097824 */ /* 0x000fca00078e0200 */
[----:B------:R-:W-:-:S05]  /*0bf0*/  IADD3 R15, PT, PT, R9, R0, RZ ;  /* 0x00000000090f7210 */ /* 0x000fca0007ffe0ff */
[----:B------:R-:W-:Y:S02]  /*0c00*/  IMAD.IADD R23, R15, 0x1, R0 ;  /* 0x000000010f177824 */ /* 0x000fe400078e0200 */
[----:B-1----:R-:W-:-:S03]  /*0c10*/  IMAD.WIDE.U32 R16, R17, 0x4, R6 ;  /* 0x0000000411107825 */ /* 0x002fc600078e0006 */
[----:B------:R-:W-:Y:S01]  /*0c20*/  IADD3 R25, PT, PT, R23, R0, RZ ;  /* 0x0000000017197210 */ /* 0x000fe20007ffe0ff */
[----:B------:R-:W-:Y:S01]  /*0c30*/  IMAD.WIDE.U32 R12, R9, 0x4, R6 ;  /* 0x00000004090c7825 */ /* 0x000fe200078e0006 */
[----:B------:R0:W2:Y:S03]  /*0c40*/  LDG.E R4, desc[UR10][R16.64] ;  /* 0x0000000a10047981 */ /* 0x0000a6000c1e1900 */
[C---:B------:R-:W-:Y:S02]  /*0c50*/  IMAD.WIDE R20, R0.reuse, 0x4, R16 ;  /* 0x0000000400147825 */ /* 0x040fe400078e0210 */
[----:B------:R-:W3:Y:S02]  /*0c60*/  LDG.E R12, desc[UR10][R12.64] ;  /* 0x0000000a0c0c7981 */ /* 0x000ee4000c1e1900 */
[----:B------:R-:W-:Y:S02]  /*0c70*/  IMAD.WIDE R10, R0, 0x4, R20 ;  /* 0x00000004000a7825 */ /* 0x000fe400078e0214 */
[----:B------:R-:W2:Y:S02]  /*0c80*/  LDG.E R18, desc[UR10][R20.64] ;  /* 0x0000000a14127981 */ /* 0x000ea4000c1e1900 */
[----:B------:R-:W-:-:S02]  /*0c90*/  IMAD.WIDE.U32 R14, R15, 0x4, R6 ;  /* 0x000000040f0e7825 */ /* 0x000fc400078e0006 */
[----:B------:R-:W3:Y:S02]  /*0ca0*/  LDG.E R11, desc[UR10][R10.64] ;  /* 0x0000000a0a0b7981 */ /* 0x000ee4000c1e1900 */
[----:B------:R-:W-:Y:S02]  /*0cb0*/  IMAD.IADD R27, R25, 0x1, R0 ;  /* 0x00000001191b7824 */ /* 0x000fe400078e0200 */
[--C-:B------:R-:W-:Y:S01]  /*0cc0*/  IMAD.WIDE.U32 R8, R23, 0x4, R6.reuse ;  /* 0x0000000417087825 */ /* 0x100fe200078e0006 */
[----:B------:R-:W4:Y:S03]  /*0cd0*/  LDG.E R15, desc[UR10][R14.64] ;  /* 0x0000000a0e0f7981 */ /* 0x000f26000c1e1900 */
[--C-:B0-----:R-:W-:Y:S02]  /*0ce0*/  IMAD.WIDE.U32 R16, R25, 0x4, R6.reuse ;  /* 0x0000000419107825 */ /* 0x101fe400078e0006 */
[----:B------:R-:W4:Y:S02]  /*0cf0*/  LDG.E R8, desc[UR10][R8.64] ;  /* 0x0000000a08087981 */ /* 0x000f24000c1e1900 */
[----:B------:R-:W-:-:S02]  /*0d00*/  IMAD.WIDE.U32 R6, R27, 0x4, R6 ;  /* 0x000000041b067825 */ /* 0x000fc400078e0006 */
[----:B------:R-:W5:Y:S04]  /*0d10*/  LDG.E R17, desc[UR10][R16.64] ;  /* 0x0000000a10117981 */ /* 0x000f68000c1e1900 */
[----:B------:R-:W5:Y:S01]  /*0d20*/  LDG.E R6, desc[UR10][R6.64] ;  /* 0x0000000a06067981 */ /* 0x000f62000c1e1900 */
[----:B------:R-:W-:Y:S01]  /*0d30*/  UIADD3 UR4, UPT, UPT, UR4, 0x8, URZ ;  /* 0x0000000804047890 */ /* 0x000fe2000fffe0ff */
[----:B--2---:R-:W-:-:S04]  /*0d40*/  IADD3 R4, PT, PT, R18, R4, R19 ;  /* 0x0000000412047210 */ /* 0x004fc80007ffe013 */
[----:B---3--:R-:W-:-:S04]  /*0d50*/  IADD3 R4, PT, PT, R12, R11, R4 ;  /* 0x0000000b0c047210 */ /* 0x008fc80007ffe004 */
[----:B----4-:R-:W-:-:S04]  /*0d60*/  IADD3 R4, PT, PT, R8, R15, R4 ;  /* 0x0000000f08047210 */ /* 0x010fc80007ffe004 */
[----:B-----5:R-:W-:-:S07]  /*0d70*/  IADD3 R19, PT, PT, R6, R17, R4 ;  /* 0x0000001106137210 */ /* 0x020fce0007ffe004 */
.L_x_9:
[----:B------:R-:W-:Y:S05]  /*0d80*/  BRA.U !UP1, `(.L_x_8) ;  /* 0x00000001097c7547 */ /* 0x000fea000b800000 */
[----:B------:R-:W-:Y:S02]  /*0d90*/  UISETP.GE.U32.AND UP0, UPT, UR8, 0x4, UPT ;  /* 0x000000040800788c */ /* 0x000fe4000bf06070 */
[----:B------:R-:W-:-:S04]  /*0da0*/  ULOP3.LUT UR5, UR6, 0x3, URZ, 0xc0, !UPT ;  /* 0x0000000306057892 */ /* 0x000fc8000f8ec0ff */
[----:B------:R-:W-:-:S03]  /*0db0*/  UISETP.NE.AND UP1, UPT, UR5, URZ, UPT ;  /* 0x000000ff0500728c */ /* 0x000fc6000bf25270 */
[----:B------:R-:W-:Y:S08]  /*0dc0*/  BRA.U !UP0, `(.L_x_10) ;  /* 0x0000000108407547 */ /* 0x000ff0000b800000 */
[----:B------:R-:W1:Y:S01]  /*0dd0*/  LDC.64 R10, c[0x0][0x380] ;  /* 0x0000e000ff0a7b82 */ /* 0x000e620000000a00 */
[----:B0-----:R-:W-:-:S05]  /*0de0*/  IMAD R13, R0, UR4, R5 ;  /* 0x00000004000d7c24 */ /* 0x001fca000f8e0205 */
[----:B------:R-:W-:-:S05]  /*0df0*/  IADD3 R7, PT, PT, R13, R0, RZ ;  /* 0x000000000d077210 */ /* 0x000fca0007ffe0ff */
[----:B------:R-:W-:-:S05]  /*0e00*/  IMAD.IADD R9, R7, 0x1, R0 ;  /* 0x0000000107097824 */ /* 0x000fca00078e0200 */
[----:B------:R-:W-:Y:S01]  /*0e10*/  IADD3 R15, PT, PT, R9, R0, RZ ;  /* 0x00000000090f7210 */ /* 0x000fe20007ffe0ff */
[----:B-1----:R-:W-:-:S04]  /*0e20*/  IMAD.WIDE.U32 R12, R13, 0x4, R10 ;  /* 0x000000040d0c7825 */ /* 0x002fc800078e000a */
[--C-:B------:R-:W-:Y:S02]  /*0e30*/  IMAD.WIDE.U32 R6, R7, 0x4, R10.reuse ;  /* 0x0000000407067825 */ /* 0x100fe400078e000a */
[----:B------:R-:W2:Y:S02]  /*0e40*/  LDG.E R12, desc[UR10][R12.64] ;  /* 0x0000000a0c0c7981 */ /* 0x000ea4000c1e1900 */
[--C-:B------:R-:W-:Y:S02]  /*0e50*/  IMAD.WIDE.U32 R8, R9, 0x4, R10.reuse ;  /* 0x0000000409087825 */ /* 0x100fe400078e000a */
[----:B------:R-:W2:Y:S02]  /*0e60*/  LDG.E R6, desc[UR10][R6.64] ;  /* 0x0000000a06067981 */ /* 0x000ea4000c1e1900 */
[----:B------:R-:W-:Y:S02]  /*0e70*/  IMAD.WIDE.U32 R10, R15, 0x4, R10 ;  /* 0x000000040f0a7825 */ /* 0x000fe400078e000a */
[----:B------:R-:W3:Y:S04]  /*0e80*/  LDG.E R8, desc[UR10][R8.64] ;  /* 0x0000000a08087981 */ /* 0x000ee8000c1e1900 */
[----:B------:R-:W3:Y:S01]  /*0e90*/  LDG.E R10, desc[UR10][R10.64] ;  /* 0x0000000a0a0a7981 */ /* 0x000ee2000c1e1900 */
[----:B------:R-:W-:Y:S01]  /*0ea0*/  UIADD3 UR4, UPT, UPT, UR4, 0x4, URZ ;  /* 0x0000000404047890 */ /* 0x000fe2000fffe0ff */
[----:B--2---:R-:W-:-:S04]  /*0eb0*/  IADD3 R19, PT, PT, R6, R12, R19 ;  /* 0x0000000c06137210 */ /* 0x004fc80007ffe013 */
[----:B---3--:R-:W-:-:S07]  /*0ec0*/  IADD3 R19, PT, PT, R10, R8, R19 ;  /* 0x000000080a137210 */ /* 0x008fce0007ffe013 */
.L_x_10:
[----:B------:R-:W-:Y:S05]  /*0ed0*/  BRA.U !UP1, `(.L_x_8) ;  /* 0x0000000109287547 */ /* 0x000fea000b800000 */
[----:B------:R-:W1:Y:S01]  /*0ee0*/  LDC.64 R6, c[0x0][0x380] ;  /* 0x0000e000ff067b82 */ /* 0x000e620000000a00 */
[----:B0-----:R-:W-:Y:S01]  /*0ef0*/  IMAD R9, R0, UR4, R5 ;  /* 0x0000000400097c24 */ /* 0x001fe2000f8e0205 */
[----:B------:R-:W-:-:S03]  /*0f00*/  UIADD3 UR5, UPT, UPT, -UR5, URZ, URZ ;  /* 0x000000ff05057290 */ /* 0x000fc6000fffe1ff */
[----:B-1----:R-:W-:-:S09]  /*0f10*/  IMAD.WIDE.U32 R6, R9, 0x4, R6 ;  /* 0x0000000409067825 */ /* 0x002fd200078e0006 */
.L_x_11:
[----:B------:R0:W2:Y:S01]  /*0f20*/  LDG.E R4, desc[UR10][R6.64] ;  /* 0x0000000a06047981 */ /* 0x0000a2000c1e1900 */
[----:B------:R-:W-:-:S04]  /*0f30*/  UIADD3 UR5, UPT, UPT, UR5, 0x1, URZ ;  /* 0x0000000105057890 */ /* 0x000fc8000fffe0ff */
[----:B------:R-:W-:Y:S01]  /*0f40*/  UISETP.NE.AND UP0, UPT, UR5, URZ, UPT ;  /* 0x000000ff0500728c */ /* 0x000fe2000bf05270 */
[----:B0-----:R-:W-:-:S04]  /*0f50*/  IMAD.WIDE.U32 R6, R0, 0x4, R6 ;  /* 0x0000000400067825 */ /* 0x001fc800078e0006 */
[----:B--2---:R-:W-:-:S04]  /*0f60*/  IMAD.IADD R19, R4, 0x1, R19 ;  /* 0x0000000104137824 */ /* 0x004fc800078e0213 */
[----:B------:R-:W-:Y:S05]  /*0f70*/  BRA.U UP0, `(.L_x_11) ;  /* 0xfffffffd00e87547 */ /* 0x000fea000b83ffff */
.L_x_8:
[----:B------:R-:W1:Y:S01]  /*0f80*/  LDC.64 R6, c[0x0][0x388] ;  /* 0x0000e200ff067b82 */ /* 0x000e620000000a00 */
[----:B0-----:R-:W-:Y:S02]  /*0f90*/  IADD3 R3, PT, PT, R3, R5, RZ ;  /* 0x0000000503037210 */ /* 0x001fe40007ffe0ff */
[----:B------:R-:W-:-:S03]  /*0fa0*/  IADD3 R19, PT, PT, R19, R2, RZ ;  /* 0x0000000213137210 */ /* 0x000fc60007ffe0ff */
[----:B-1----:R-:W-:-:S05]  /*0fb0*/  IMAD.WIDE.U32 R2, R3, 0x4, R6 ;  /* 0x0000000403027825 */ /* 0x002fca00078e0006 */
[----:B------:R-:W-:Y:S01]  /*0fc0*/  STG.E desc[UR10][R2.64], R19 ;  /* 0x0000001302007986 */ /* 0x000fe2000c10190a */
[----:B------:R-:W-:Y:S05]  /*0fd0*/  EXIT ;  /* 0x000000000000794d */ /* 0x000fea0003800000 */
.L_x_12:
[----:B------:R-:W-:-:S00]  /*0fe0*/  BRA `(.L_x_12) ;  /* 0xfffffffc00fc7947 */ /* 0x000fc0000383ffff */
[----:B------:R-:W-:-:S00]  /*0ff0*/  NOP ;  /* 0x0000000000007918 */ /* 0x000fc00000000000 */
        /* <DEDUP_REMOVED lines=8> */
.L_x_13:


//--------------------- .nv.shared.reserved.0     --------------------------
	.section	.nv.shared.reserved.0,"aw",@nobits
	.weak		__nv_reservedSMEM_offset_0_alias
	.size		__nv_reservedSMEM_offset_0_alias, 0, 64
	.other		__nv_reservedSMEM_offset_0_alias,@"STO_CUDA_RESERVED_SHARED STV_DEFAULT"
__nv_reservedSMEM_offset_0_alias:
	.zero		0
	.zero		64


//--------------------- .nv.constant0._Z23Replace_Matrix_ElementsPiS_ --------------------------
	.section	.nv.constant0._Z23Replace_Matrix_ElementsPiS_,"a",@progbits
	.sectionflags	@""
	.align	4
.nv.constant0._Z23Replace_Matrix_ElementsPiS_:
	.zero		912


//--------------------- SYMBOLS --------------------------

	.type		.nv.reservedSmem.offset0,@object
	.size		.nv.reservedSmem.offset0,0x4
